//
// Generated by NVIDIA NVVM Compiler
//
// Compiler Build ID: CL-36424714
// Cuda compilation tools, release 13.0, V13.0.88
// Based on NVVM 20.0.0
//

.version 9.0
.target sm_100
.address_size 64

	// .globl	_Z11AdditionGPUPfS_S_i

.visible .entry _Z11AdditionGPUPfS_S_i(
	.param .u64 .ptr .align 1 _Z11AdditionGPUPfS_S_i_param_0,
	.param .u64 .ptr .align 1 _Z11AdditionGPUPfS_S_i_param_1,
	.param .u64 .ptr .align 1 _Z11AdditionGPUPfS_S_i_param_2,
	.param .u32 _Z11AdditionGPUPfS_S_i_param_3
)
{
	.reg .pred 	%p<2>;
	.reg .b32 	%r<2>;
	.reg .b32 	%f<4>;
	.reg .b64 	%rd<11>;

	ld.param.u64 	%rd1, [_Z11AdditionGPUPfS_S_i_param_0];
	ld.param.u64 	%rd2, [_Z11AdditionGPUPfS_S_i_param_1];
	ld.param.u64 	%rd3, [_Z11AdditionGPUPfS_S_i_param_2];
	mov.u32 	%r1, %tid.x;
	setp.gt.u32 	%p1, %r1, 999;
	@%p1 bra 	$L__BB0_2;
	cvta.to.global.u64 	%rd4, %rd1;
	cvta.to.global.u64 	%rd5, %rd2;
	cvta.to.global.u64 	%rd6, %rd3;
	mul.wide.u32 	%rd7, %r1, 4;
	add.s64 	%rd8, %rd4, %rd7;
	ld.global.f32 	%f1, [%rd8];
	add.s64 	%rd9, %rd5, %rd7;
	ld.global.f32 	%f2, [%rd9];
	add.f32 	%f3, %f1, %f2;
	add.s64 	%rd10, %rd6, %rd7;
	st.global.f32 	[%rd10], %f3;
	bra.uni 	$L__BB0_3;
$L__BB0_2:
	bar.sync 	0;
$L__BB0_3:
	ret;

}


// ===== COMPILED SASS (sm_100) =====

	.target	sm_100

	.elftype	@"ET_EXEC"


//--------------------- .note.nv.tkinfo           --------------------------
	.section	.note.nv.tkinfo,"",@"SHT_NOTE"
	.sectionflags	@"SHF_NOTE_NV_TKINFO"
	.tkinfo
        /*0018*/ 	.word	0x00000002
        /*0030*/ 	.string	""
        /*0030*/ 	.string	"ptxas"
        /*0030*/ 	.string	"Cuda compilation tools, release 13.0, V13.0.88"
        /*0030*/ 	.string	"Build cuda_13.0.r13.0/compiler.36424714_0"
        /*0030*/ 	.string	"-arch sm_100 -m 64 "



//--------------------- .note.nv.cuinfo           --------------------------
	.section	.note.nv.cuinfo,"",@"SHT_NOTE"
	.sectionflags	@"SHF_NOTE_NV_CUINFO"
        /*0018*/ 	.short	0x0002
        /*001a*/ 	.short	0x0064
        /*001c*/ 	.short	0x0082
	.zero		2


//--------------------- .nv.info                  --------------------------
	.section	.nv.info,"",@"SHT_CUDA_INFO"
	.align	4


	//----- nvinfo : EIATTR_REGCOUNT
	.align		4
        /*0000*/ 	.byte	0x04, 0x2f
        /*0002*/ 	.short	(.L_1 - .L_0)
	.align		4
.L_0:
        /*0004*/ 	.word	index@(_Z11AdditionGPUPfS_S_i)
        /*0008*/ 	.word	0x0000000c


	//----- nvinfo : EIATTR_FRAME_SIZE
	.align		4
.L_1:
        /*000c*/ 	.byte	0x04, 0x11
        /*000e*/ 	.short	(.L_3 - .L_2)
	.align		4
.L_2:
        /*0010*/ 	.word	index@(_Z11AdditionGPUPfS_S_i)
        /*0014*/ 	.word	0x00000000


	//----- nvinfo : EIATTR_MIN_STACK_SIZE
	.align		4
.L_3:
        /*0018*/ 	.byte	0x04, 0x12
        /*001a*/ 	.short	(.L_5 - .L_4)
	.align		4
.L_4:
        /*001c*/ 	.word	index@(_Z11AdditionGPUPfS_S_i)
        /*0020*/ 	.word	0x00000000
.L_5:


//--------------------- .nv.compat                --------------------------
	.section	.nv.compat,"",@"SHT_CUDA_COMPAT_INFO"
	.align	4
        /*0000*/ 	.byte	0x02, 0x09, 0x00, 0x00, 0x02, 0x02, 0x01, 0x00, 0x02, 0x05, 0x05, 0x00, 0x03, 0x07, 0x01, 0x01
        /*0010*/ 	.byte	0x02, 0x03, 0x00, 0x00, 0x02, 0x06, 0x01, 0x00, 0x04, 0x0b, 0x08, 0x00, 0x09, 0x00, 0x00, 0x00
        /*0020*/ 	.byte	0x00, 0x00, 0x00, 0x00


//--------------------- .nv.info._Z11AdditionGPUPfS_S_i --------------------------
	.section	.nv.info._Z11AdditionGPUPfS_S_i,"",@"SHT_CUDA_INFO"
	.sectionflags	@""
	.align	4


	//----- nvinfo : EIATTR_CUDA_API_VERSION
	.align		4
        /*0000*/ 	.byte	0x04, 0x37
        /*0002*/ 	.short	(.L_7 - .L_6)
.L_6:
        /*0004*/ 	.word	0x00000082


	//----- nvinfo : EIATTR_KPARAM_INFO
	.align		4
.L_7:
        /*0008*/ 	.byte	0x04, 0x17
        /*000a*/ 	.short	(.L_9 - .L_8)
.L_8:
        /*000c*/ 	.word	0x00000000
        /*0010*/ 	.short	0x0003
        /*0012*/ 	.short	0x0018
        /*0014*/ 	.byte	0x00, 0xf0, 0x11, 0x00


	//----- nvinfo : EIATTR_KPARAM_INFO
	.align		4
.L_9:
        /*0018*/ 	.byte	0x04, 0x17
        /*001a*/ 	.short	(.L_11 - .L_10)
.L_10:
        /*001c*/ 	.word	0x00000000
        /*0020*/ 	.short	0x0002
        /*0022*/ 	.short	0x0010
        /*0024*/ 	.byte	0x00, 0xf5, 0x21, 0x00


	//----- nvinfo : EIATTR_KPARAM_INFO
	.align		4
.L_11:
        /*0028*/ 	.byte	0x04, 0x17
        /*002a*/ 	.short	(.L_13 - .L_12)
.L_12:
        /*002c*/ 	.word	0x00000000
        /*0030*/ 	.short	0x0001
        /*0032*/ 	.short	0x0008
        /*0034*/ 	.byte	0x00, 0xf5, 0x21, 0x00


	//----- nvinfo : EIATTR_KPARAM_INFO
	.align		4
.L_13:
        /*0038*/ 	.byte	0x04, 0x17
        /*003a*/ 	.short	(.L_15 - .L_14)
.L_14:
        /*003c*/ 	.word	0x00000000
        /*0040*/ 	.short	0x0000
        /*0042*/ 	.short	0x0000
        /*0044*/ 	.byte	0x00, 0xf5, 0x21, 0x00


	//----- nvinfo : EIATTR_SPARSE_MMA_MASK
	.align		4
.L_15:
        /*0048*/ 	.byte	0x03, 0x50
        /*004a*/ 	.short	0x0000


	//----- nvinfo : EIATTR_MAXREG_COUNT
	.align		4
        /*004c*/ 	.byte	0x03, 0x1b
        /*004e*/ 	.short	0x00ff


	//----- nvinfo : EIATTR_NUM_BARRIERS
	.align		4
        /*0050*/ 	.byte	0x02, 0x4c
        /*0052*/ 	.byte	0x01
	.zero		1


	//----- nvinfo : EIATTR_MERCURY_ISA_VERSION
	.align		4
        /*0054*/ 	.byte	0x03, 0x5f
        /*0056*/ 	.short	0x0101


	//----- nvinfo : EIATTR_VRC_CTA_INIT_COUNT
	.align		4
        /*0058*/ 	.byte	0x02, 0x4a
	.zero		1
	.zero		1


	//----- nvinfo : EIATTR_EXIT_INSTR_OFFSETS
	.align		4
        /*005c*/ 	.byte	0x04, 0x1c
        /*005e*/ 	.short	(.L_17 - .L_16)


	//   ....[0]....
.L_16:
        /*0060*/ 	.word	0x000000f0


	//   ....[1]....
        /*0064*/ 	.word	0x00000120


	//----- nvinfo : EIATTR_CRS_STACK_SIZE
	.align		4
.L_17:
        /*0068*/ 	.byte	0x04, 0x1e
        /*006a*/ 	.short	(.L_19 - .L_18)
.L_18:
        /*006c*/ 	.word	0x00000000


	//----- nvinfo : EIATTR_CBANK_PARAM_SIZE
	.align		4
.L_19:
        /*0070*/ 	.byte	0x03, 0x19
        /*0072*/ 	.short	0x001c


	//----- nvinfo : EIATTR_PARAM_CBANK
	.align		4
        /*0074*/ 	.byte	0x04, 0x0a
        /*0076*/ 	.short	(.L_21 - .L_20)
	.align		4
.L_20:
        /*0078*/ 	.word	index@(.nv.constant0._Z11AdditionGPUPfS_S_i)
        /*007c*/ 	.short	0x0380
        /*007e*/ 	.short	0x001c


	//----- nvinfo : EIATTR_SW_WAR
	.align		4
.L_21:
        /*0080*/ 	.byte	0x04, 0x36
        /*0082*/ 	.short	(.L_23 - .L_22)
.L_22:
        /*0084*/ 	.word	0x00000008
.L_23:


//--------------------- .nv.callgraph             --------------------------
	.section	.nv.callgraph,"",@"SHT_CUDA_CALLGRAPH"
	.align	4
	.sectionentsize	8
	.align		4
        /*0000*/ 	.word	0x00000000
	.align		4
        /*0004*/ 	.word	0xffffffff
	.align		4
        /*0008*/ 	.word	0x00000000
	.align		4
        /*000c*/ 	.word	0xfffffffe
	.align		4
        /*0010*/ 	.word	0x00000000
	.align		4
        /*0014*/ 	.word	0xfffffffd
	.align		4
        /*0018*/ 	.word	0x00000000
	.align		4
        /*001c*/ 	.word	0xfffffffc


//--------------------- .text._Z11AdditionGPUPfS_S_i --------------------------
	.section	.text._Z11AdditionGPUPfS_S_i,"ax",@progbits
	.align	128
        .global         _Z11AdditionGPUPfS_S_i
        .type           _Z11AdditionGPUPfS_S_i,@function
        .size           _Z11AdditionGPUPfS_S_i,(.L_x_2 - _Z11AdditionGPUPfS_S_i)
        .other          _Z11AdditionGPUPfS_S_i,@"STO_CUDA_ENTRY STV_DEFAULT"
_Z11AdditionGPUPfS_S_i:
.text._Z11AdditionGPUPfS_S_i:
[----:B------:R-:W-:Y:S01]  /*0000*/  LDC R1, c[0x0][0x37c] ;  /* 0x0000df00ff017b82 */ /* 0x000fe20000000800 */
[----:B------:R-:W0:Y:S02]  /*0010*/  S2R R9, SR_TID.X ;  /* 0x0000000000097919 */ /* 0x000e240000002100 */
[----:B0-----:R-:W-:-:S13]  /*0020*/  ISETP.GT.U32.AND P0, PT, R9, 0x3e7, PT ;  /* 0x000003e70900780c */ /* 0x001fda0003f04070 */
[----:B------:R-:W-:Y:S05]  /*0030*/  @P0 BRA `(.L_x_0) ;  /* 0x0000000000300947 */ /* 0x000fea0003800000 */
[----:B------:R-:W0:Y:S01]  /*0040*/  LDC.64 R2, c[0x0][0x380] ;  /* 0x0000e000ff027b82 */ /* 0x000e220000000a00 */
[----:B------:R-:W1:Y:S07]  /*0050*/  LDCU.64 UR4, c[0x0][0x358] ;  /* 0x00006b00ff0477ac */ /* 0x000e6e0008000a00 */
[----:B------:R-:W2:Y:S08]  /*0060*/  LDC.64 R4, c[0x0][0x388] ;  /* 0x0000e200ff047b82 */ /* 0x000eb00000000a00 */
[----:B------:R-:W3:Y:S01]  /*0070*/  LDC.64 R6, c[0x0][0x390] ;  /* 0x0000e400ff067b82 */ /* 0x000ee20000000a00 */
[----:B0-----:R-:W-:-:S06]  /*0080*/  IMAD.WIDE.U32 R2, R9, 0x4, R2 ;  /* 0x0000000409027825 */ /* 0x001fcc00078e0002 */
[----:B-1----:R-:W4:Y:S01]  /*0090*/  LDG.E R2, desc[UR4][R2.64] ;  /* 0x0000000402027981 */ /* 0x002f22000c1e1900 */
[----:B--2---:R-:W-:-:S06]  /*00a0*/  IMAD.WIDE.U32 R4, R9, 0x4, R4 ;  /* 0x0000000409047825 */ /* 0x004fcc00078e0004 */
[----:B------:R-:W4:Y:S01]  /*00b0*/  LDG.E R5, desc[UR4][R4.64] ;  /* 0x0000000404057981 */ /* 0x000f22000c1e1900 */
[----:B---3--:R-:W-:-:S04]  /*00c0*/  IMAD.WIDE.U32 R6, R9, 0x4, R6 ;  /* 0x0000000409067825 */ /* 0x008fc800078e0006 */
[----:B----4-:R-:W-:-:S05]  /*00d0*/  FADD R9, R2, R5 ;  /* 0x0000000502097221 */ /* 0x010fca0000000000 */
[----:B------:R-:W-:Y:S01]  /*00e0*/  STG.E desc[UR4][R6.64], R9 ;  /* 0x0000000906007986 */ /* 0x000fe2000c101904 */
[----:B------:R-:W-:Y:S05]  /*00f0*/  EXIT ;  /* 0x000000000000794d */ /* 0x000fea0003800000 */
.L_x_0:
[----:B------:R-:W-:Y:S05]  /*0100*/  WARPSYNC.ALL ;  /* 0x0000000000007948 */ /* 0x000fea0003800000 */
[----:B------:R-:W-:Y:S06]  /*0110*/  BAR.SYNC.DEFER_BLOCKING 0x0 ;  /* 0x0000000000007b1d */ /* 0x000fec0000010000 */
[----:B------:R-:W-:Y:S05]  /*0120*/  EXIT ;  /* 0x000000000000794d */ /* 0x000fea0003800000 */
.L_x_1:
[----:B------:R-:W-:-:S00]  /*0130*/  BRA `(.L_x_1) ;  /* 0xfffffffc00fc7947 */ /* 0x000fc0000383ffff */
[----:B------:R-:W-:-:S00]  /*0140*/  NOP ;  /* 0x0000000000007918 */ /* 0x000fc00000000000 */
        /* <DEDUP_REMOVED lines=11> */
.L_x_2:


//--------------------- .nv.shared.reserved.0     --------------------------
	.section	.nv.shared.reserved.0,"aw",@nobits
	.weak		__nv_reservedSMEM_offset_0_alias
	.size		__nv_reservedSMEM_offset_0_alias, 0, 64
	.other		__nv_reservedSMEM_offset_0_alias,@"STO_CUDA_RESERVED_SHARED STV_DEFAULT"
__nv_reservedSMEM_offset_0_alias:
	.zero		0
	.zero		64


//--------------------- .nv.constant0._Z11AdditionGPUPfS_S_i --------------------------
	.section	.nv.constant0._Z11AdditionGPUPfS_S_i,"a",@progbits
	.sectionflags	@""
	.align	4
.nv.constant0._Z11AdditionGPUPfS_S_i:
	.zero		924


//--------------------- SYMBOLS --------------------------

	.type		.nv.reservedSmem.offset0,@object
	.size		.nv.reservedSmem.offset0,0x4
